//
// Generated by NVIDIA NVVM Compiler
//
// Compiler Build ID: CL-36424714
// Cuda compilation tools, release 13.0, V13.0.88
// Based on NVVM 20.0.0
//

.version 9.0
.target sm_100
.address_size 64

	// .globl	_Z4gemmPfS_S_iiii

.visible .entry _Z4gemmPfS_S_iiii(
	.param .u64 .ptr .align 1 _Z4gemmPfS_S_iiii_param_0,
	.param .u64 .ptr .align 1 _Z4gemmPfS_S_iiii_param_1,
	.param .u64 .ptr .align 1 _Z4gemmPfS_S_iiii_param_2,
	.param .u32 _Z4gemmPfS_S_iiii_param_3,
	.param .u32 _Z4gemmPfS_S_iiii_param_4,
	.param .u32 _Z4gemmPfS_S_iiii_param_5,
	.param .u32 _Z4gemmPfS_S_iiii_param_6
)
{
	.reg .pred 	%p<13>;
	.reg .b32 	%r<43>;
	.reg .b32 	%f<68>;
	.reg .b64 	%rd<53>;

	ld.param.u64 	%rd7, [_Z4gemmPfS_S_iiii_param_0];
	ld.param.u64 	%rd8, [_Z4gemmPfS_S_iiii_param_1];
	ld.param.u64 	%rd6, [_Z4gemmPfS_S_iiii_param_2];
	ld.param.u32 	%r20, [_Z4gemmPfS_S_iiii_param_3];
	ld.param.u32 	%r18, [_Z4gemmPfS_S_iiii_param_4];
	ld.param.u32 	%r19, [_Z4gemmPfS_S_iiii_param_6];
	cvta.to.global.u64 	%rd1, %rd8;
	cvta.to.global.u64 	%rd2, %rd7;
	mov.u32 	%r22, %ctaid.y;
	mov.u32 	%r23, %ntid.y;
	mov.u32 	%r24, %tid.y;
	mad.lo.s32 	%r25, %r22, %r23, %r24;
	mov.u32 	%r26, %ctaid.x;
	mov.u32 	%r27, %ntid.x;
	mov.u32 	%r28, %tid.x;
	mad.lo.s32 	%r2, %r26, %r27, %r28;
	setp.ge.s32 	%p1, %r2, %r19;
	setp.ge.s32 	%p2, %r25, %r20;
	or.pred  	%p3, %p1, %p2;
	@%p3 bra 	$L__BB0_14;
	setp.lt.s32 	%p4, %r18, 1;
	mov.f32 	%f67, 0f00000000;
	@%p4 bra 	$L__BB0_13;
	mul.lo.s32 	%r3, %r18, %r25;
	and.b32  	%r4, %r18, 7;
	setp.lt.u32 	%p5, %r18, 8;
	mov.f32 	%f67, 0f00000000;
	mov.b32 	%r41, 0;
	@%p5 bra 	$L__BB0_5;
	and.b32  	%r41, %r18, 2147483640;
	neg.s32 	%r39, %r41;
	shl.b32 	%r7, %r19, 3;
	mul.wide.u32 	%rd9, %r3, 4;
	add.s64 	%rd10, %rd9, %rd2;
	add.s64 	%rd52, %rd10, 16;
	mov.f32 	%f67, 0f00000000;
	mul.wide.s32 	%rd13, %r19, 4;
	mov.u32 	%r38, %r2;
$L__BB0_4:
	.pragma "nounroll";
	ld.global.f32 	%f17, [%rd52+-16];
	mul.wide.s32 	%rd11, %r38, 4;
	add.s64 	%rd12, %rd1, %rd11;
	ld.global.f32 	%f18, [%rd12];
	fma.rn.f32 	%f19, %f17, %f18, %f67;
	ld.global.f32 	%f20, [%rd52+-12];
	add.s64 	%rd14, %rd12, %rd13;
	ld.global.f32 	%f21, [%rd14];
	fma.rn.f32 	%f22, %f20, %f21, %f19;
	ld.global.f32 	%f23, [%rd52+-8];
	add.s64 	%rd15, %rd14, %rd13;
	ld.global.f32 	%f24, [%rd15];
	fma.rn.f32 	%f25, %f23, %f24, %f22;
	ld.global.f32 	%f26, [%rd52+-4];
	add.s64 	%rd16, %rd15, %rd13;
	ld.global.f32 	%f27, [%rd16];
	fma.rn.f32 	%f28, %f26, %f27, %f25;
	ld.global.f32 	%f29, [%rd52];
	add.s64 	%rd17, %rd16, %rd13;
	ld.global.f32 	%f30, [%rd17];
	fma.rn.f32 	%f31, %f29, %f30, %f28;
	ld.global.f32 	%f32, [%rd52+4];
	add.s64 	%rd18, %rd17, %rd13;
	ld.global.f32 	%f33, [%rd18];
	fma.rn.f32 	%f34, %f32, %f33, %f31;
	ld.global.f32 	%f35, [%rd52+8];
	add.s64 	%rd19, %rd18, %rd13;
	ld.global.f32 	%f36, [%rd19];
	fma.rn.f32 	%f37, %f35, %f36, %f34;
	ld.global.f32 	%f38, [%rd52+12];
	add.s64 	%rd20, %rd19, %rd13;
	ld.global.f32 	%f39, [%rd20];
	fma.rn.f32 	%f67, %f38, %f39, %f37;
	add.s32 	%r39, %r39, 8;
	add.s32 	%r38, %r38, %r7;
	add.s64 	%rd52, %rd52, 32;
	setp.ne.s32 	%p6, %r39, 0;
	@%p6 bra 	$L__BB0_4;
$L__BB0_5:
	setp.eq.s32 	%p7, %r4, 0;
	@%p7 bra 	$L__BB0_13;
	and.b32  	%r13, %r18, 3;
	setp.lt.u32 	%p8, %r4, 4;
	@%p8 bra 	$L__BB0_8;
	add.s32 	%r30, %r41, %r3;
	mul.wide.u32 	%rd21, %r30, 4;
	add.s64 	%rd22, %rd2, %rd21;
	ld.global.f32 	%f41, [%rd22];
	mad.lo.s32 	%r31, %r41, %r19, %r2;
	mul.wide.s32 	%rd23, %r31, 4;
	add.s64 	%rd24, %rd1, %rd23;
	ld.global.f32 	%f42, [%rd24];
	fma.rn.f32 	%f43, %f41, %f42, %f67;
	cvt.u64.u32 	%rd25, %r3;
	cvt.u64.u32 	%rd26, %r41;
	add.s64 	%rd27, %rd26, %rd25;
	shl.b64 	%rd28, %rd27, 2;
	add.s64 	%rd29, %rd2, %rd28;
	ld.global.f32 	%f44, [%rd29+4];
	mul.wide.s32 	%rd30, %r19, 4;
	add.s64 	%rd31, %rd24, %rd30;
	ld.global.f32 	%f45, [%rd31];
	fma.rn.f32 	%f46, %f44, %f45, %f43;
	ld.global.f32 	%f47, [%rd29+8];
	add.s64 	%rd32, %rd31, %rd30;
	ld.global.f32 	%f48, [%rd32];
	fma.rn.f32 	%f49, %f47, %f48, %f46;
	ld.global.f32 	%f50, [%rd29+12];
	add.s64 	%rd33, %rd32, %rd30;
	ld.global.f32 	%f51, [%rd33];
	fma.rn.f32 	%f67, %f50, %f51, %f49;
	add.s32 	%r41, %r41, 4;
$L__BB0_8:
	setp.eq.s32 	%p9, %r13, 0;
	@%p9 bra 	$L__BB0_13;
	setp.eq.s32 	%p10, %r13, 1;
	@%p10 bra 	$L__BB0_11;
	add.s32 	%r32, %r41, %r3;
	mul.wide.u32 	%rd34, %r32, 4;
	add.s64 	%rd35, %rd2, %rd34;
	ld.global.f32 	%f53, [%rd35];
	mad.lo.s32 	%r33, %r41, %r19, %r2;
	mul.wide.s32 	%rd36, %r33, 4;
	add.s64 	%rd37, %rd1, %rd36;
	ld.global.f32 	%f54, [%rd37];
	fma.rn.f32 	%f55, %f53, %f54, %f67;
	cvt.u64.u32 	%rd38, %r3;
	cvt.u64.u32 	%rd39, %r41;
	add.s64 	%rd40, %rd39, %rd38;
	shl.b64 	%rd41, %rd40, 2;
	add.s64 	%rd42, %rd2, %rd41;
	ld.global.f32 	%f56, [%rd42+4];
	mul.wide.s32 	%rd43, %r19, 4;
	add.s64 	%rd44, %rd37, %rd43;
	ld.global.f32 	%f57, [%rd44];
	fma.rn.f32 	%f67, %f56, %f57, %f55;
	add.s32 	%r41, %r41, 2;
$L__BB0_11:
	and.b32  	%r34, %r18, 1;
	setp.eq.b32 	%p11, %r34, 1;
	not.pred 	%p12, %p11;
	@%p12 bra 	$L__BB0_13;
	add.s32 	%r35, %r41, %r3;
	mul.wide.u32 	%rd45, %r35, 4;
	add.s64 	%rd46, %rd2, %rd45;
	ld.global.f32 	%f58, [%rd46];
	mad.lo.s32 	%r36, %r41, %r19, %r2;
	mul.wide.s32 	%rd47, %r36, 4;
	add.s64 	%rd48, %rd1, %rd47;
	ld.global.f32 	%f59, [%rd48];
	fma.rn.f32 	%f67, %f58, %f59, %f67;
$L__BB0_13:
	mad.lo.s32 	%r37, %r19, %r25, %r2;
	cvta.to.global.u64 	%rd49, %rd6;
	mul.wide.s32 	%rd50, %r37, 4;
	add.s64 	%rd51, %rd49, %rd50;
	st.global.f32 	[%rd51], %f67;
$L__BB0_14:
	ret;

}


// ===== COMPILED SASS (sm_100) =====

	.target	sm_100

	.elftype	@"ET_EXEC"


//--------------------- .note.nv.tkinfo           --------------------------
	.section	.note.nv.tkinfo,"",@"SHT_NOTE"
	.sectionflags	@"SHF_NOTE_NV_TKINFO"
	.tkinfo
        /*0018*/ 	.word	0x00000002
        /*0030*/ 	.string	""
        /*0030*/ 	.string	"ptxas"
        /*0030*/ 	.string	"Cuda compilation tools, release 13.0, V13.0.88"
        /*0030*/ 	.string	"Build cuda_13.0.r13.0/compiler.36424714_0"
        /*0030*/ 	.string	"-arch sm_100 -m 64 "



//--------------------- .note.nv.cuinfo           --------------------------
	.section	.note.nv.cuinfo,"",@"SHT_NOTE"
	.sectionflags	@"SHF_NOTE_NV_CUINFO"
        /*0018*/ 	.short	0x0002
        /*001a*/ 	.short	0x0064
        /*001c*/ 	.short	0x0082
	.zero		2


//--------------------- .nv.info                  --------------------------
	.section	.nv.info,"",@"SHT_CUDA_INFO"
	.align	4


	//----- nvinfo : EIATTR_REGCOUNT
	.align		4
        /*0000*/ 	.byte	0x04, 0x2f
        /*0002*/ 	.short	(.L_1 - .L_0)
	.align		4
.L_0:
        /*0004*/ 	.word	index@(_Z4gemmPfS_S_iiii)
        /*0008*/ 	.word	0x00000020


	//----- nvinfo : EIATTR_FRAME_SIZE
	.align		4
.L_1:
        /*000c*/ 	.byte	0x04, 0x11
        /*000e*/ 	.short	(.L_3 - .L_2)
	.align		4
.L_2:
        /*0010*/ 	.word	index@(_Z4gemmPfS_S_iiii)
        /*0014*/ 	.word	0x00000000


	//----- nvinfo : EIATTR_MIN_STACK_SIZE
	.align		4
.L_3:
        /*0018*/ 	.byte	0x04, 0x12
        /*001a*/ 	.short	(.L_5 - .L_4)
	.align		4
.L_4:
        /*001c*/ 	.word	index@(_Z4gemmPfS_S_iiii)
        /*0020*/ 	.word	0x00000000
.L_5:


//--------------------- .nv.compat                --------------------------
	.section	.nv.compat,"",@"SHT_CUDA_COMPAT_INFO"
	.align	4
        /*0000*/ 	.byte	0x02, 0x09, 0x00, 0x00, 0x02, 0x02, 0x01, 0x00, 0x02, 0x05, 0x05, 0x00, 0x03, 0x07, 0x01, 0x01
        /*0010*/ 	.byte	0x02, 0x03, 0x00, 0x00, 0x02, 0x06, 0x01, 0x00, 0x04, 0x0b, 0x08, 0x00, 0x09, 0x00, 0x00, 0x00
        /*0020*/ 	.byte	0x00, 0x00, 0x00, 0x00


//--------------------- .nv.info._Z4gemmPfS_S_iiii --------------------------
	.section	.nv.info._Z4gemmPfS_S_iiii,"",@"SHT_CUDA_INFO"
	.sectionflags	@""
	.align	4


	//----- nvinfo : EIATTR_CUDA_API_VERSION
	.align		4
        /*0000*/ 	.byte	0x04, 0x37
        /*0002*/ 	.short	(.L_7 - .L_6)
.L_6:
        /*0004*/ 	.word	0x00000082


	//----- nvinfo : EIATTR_KPARAM_INFO
	.align		4
.L_7:
        /*0008*/ 	.byte	0x04, 0x17
        /*000a*/ 	.short	(.L_9 - .L_8)
.L_8:
        /*000c*/ 	.word	0x00000000
        /*0010*/ 	.short	0x0006
        /*0012*/ 	.short	0x0024
        /*0014*/ 	.byte	0x00, 0xf0, 0x11, 0x00


	//----- nvinfo : EIATTR_KPARAM_INFO
	.align		4
.L_9:
        /*0018*/ 	.byte	0x04, 0x17
        /*001a*/ 	.short	(.L_11 - .L_10)
.L_10:
        /*001c*/ 	.word	0x00000000
        /*0020*/ 	.short	0x0005
        /*0022*/ 	.short	0x0020
        /*0024*/ 	.byte	0x00, 0xf0, 0x11, 0x00


	//----- nvinfo : EIATTR_KPARAM_INFO
	.align		4
.L_11:
        /*0028*/ 	.byte	0x04, 0x17
        /*002a*/ 	.short	(.L_13 - .L_12)
.L_12:
        /*002c*/ 	.word	0x00000000
        /*0030*/ 	.short	0x0004
        /*0032*/ 	.short	0x001c
        /*0034*/ 	.byte	0x00, 0xf0, 0x11, 0x00


	//----- nvinfo : EIATTR_KPARAM_INFO
	.align		4
.L_13:
        /*0038*/ 	.byte	0x04, 0x17
        /*003a*/ 	.short	(.L_15 - .L_14)
.L_14:
        /*003c*/ 	.word	0x00000000
        /*0040*/ 	.short	0x0003
        /*0042*/ 	.short	0x0018
        /*0044*/ 	.byte	0x00, 0xf0, 0x11, 0x00


	//----- nvinfo : EIATTR_KPARAM_INFO
	.align		4
.L_15:
        /*0048*/ 	.byte	0x04, 0x17
        /*004a*/ 	.short	(.L_17 - .L_16)
.L_16:
        /*004c*/ 	.word	0x00000000
        /*0050*/ 	.short	0x0002
        /*0052*/ 	.short	0x0010
        /*0054*/ 	.byte	0x00, 0xf5, 0x21, 0x00


	//----- nvinfo : EIATTR_KPARAM_INFO
	.align		4
.L_17:
        /*0058*/ 	.byte	0x04, 0x17
        /*005a*/ 	.short	(.L_19 - .L_18)
.L_18:
        /*005c*/ 	.word	0x00000000
        /*0060*/ 	.short	0x0001
        /*0062*/ 	.short	0x0008
        /*0064*/ 	.byte	0x00, 0xf5, 0x21, 0x00


	//----- nvinfo : EIATTR_KPARAM_INFO
	.align		4
.L_19:
        /*0068*/ 	.byte	0x04, 0x17
        /*006a*/ 	.short	(.L_21 - .L_20)
.L_20:
        /*006c*/ 	.word	0x00000000
        /*0070*/ 	.short	0x0000
        /*0072*/ 	.short	0x0000
        /*0074*/ 	.byte	0x00, 0xf5, 0x21, 0x00


	//----- nvinfo : EIATTR_SPARSE_MMA_MASK
	.align		4
.L_21:
        /*0078*/ 	.byte	0x03, 0x50
        /*007a*/ 	.short	0x0000


	//----- nvinfo : EIATTR_MAXREG_COUNT
	.align		4
        /*007c*/ 	.byte	0x03, 0x1b
        /*007e*/ 	.short	0x00ff


	//----- nvinfo : EIATTR_MERCURY_ISA_VERSION
	.align		4
        /*0080*/ 	.byte	0x03, 0x5f
        /*0082*/ 	.short	0x0101


	//----- nvinfo : EIATTR_VRC_CTA_INIT_COUNT
	.align		4
        /*0084*/ 	.byte	0x02, 0x4a
	.zero		1
	.zero		1


	//----- nvinfo : EIATTR_EXIT_INSTR_OFFSETS
	.align		4
        /*0088*/ 	.byte	0x04, 0x1c
        /*008a*/ 	.short	(.L_23 - .L_22)


	//   ....[0]....
.L_22:
        /*008c*/ 	.word	0x000000d0


	//   ....[1]....
        /*0090*/ 	.word	0x000008f0


	//----- nvinfo : EIATTR_CBANK_PARAM_SIZE
	.align		4
.L_23:
        /*0094*/ 	.byte	0x03, 0x19
        /*0096*/ 	.short	0x0028


	//----- nvinfo : EIATTR_PARAM_CBANK
	.align		4
        /*0098*/ 	.byte	0x04, 0x0a
        /*009a*/ 	.short	(.L_25 - .L_24)
	.align		4
.L_24:
        /*009c*/ 	.word	index@(.nv.constant0._Z4gemmPfS_S_iiii)
        /*00a0*/ 	.short	0x0380
        /*00a2*/ 	.short	0x0028


	//----- nvinfo : EIATTR_SW_WAR
	.align		4
.L_25:
        /*00a4*/ 	.byte	0x04, 0x36
        /*00a6*/ 	.short	(.L_27 - .L_26)
.L_26:
        /*00a8*/ 	.word	0x00000008
.L_27:


//--------------------- .nv.callgraph             --------------------------
	.section	.nv.callgraph,"",@"SHT_CUDA_CALLGRAPH"
	.align	4
	.sectionentsize	8
	.align		4
        /*0000*/ 	.word	0x00000000
	.align		4
        /*0004*/ 	.word	0xffffffff
	.align		4
        /*0008*/ 	.word	0x00000000
	.align		4
        /*000c*/ 	.word	0xfffffffe
	.align		4
        /*0010*/ 	.word	0x00000000
	.align		4
        /*0014*/ 	.word	0xfffffffd
	.align		4
        /*0018*/ 	.word	0x00000000
	.align		4
        /*001c*/ 	.word	0xfffffffc


//--------------------- .text._Z4gemmPfS_S_iiii   --------------------------
	.section	.text._Z4gemmPfS_S_iiii,"ax",@progbits
	.align	128
        .global         _Z4gemmPfS_S_iiii
        .type           _Z4gemmPfS_S_iiii,@function
        .size           _Z4gemmPfS_S_iiii,(.L_x_5 - _Z4gemmPfS_S_iiii)
        .other          _Z4gemmPfS_S_iiii,@"STO_CUDA_ENTRY STV_DEFAULT"
_Z4gemmPfS_S_iiii:
.text._Z4gemmPfS_S_iiii:
[----:B------:R-:W-:Y:S01]  /*0000*/  LDC R1, c[0x0][0x37c] ;  /* 0x0000df00ff017b82 */ /* 0x000fe20000000800 */
[----:B------:R-:W0:Y:S07]  /*0010*/  S2R R3, SR_TID.Y ;  /* 0x0000000000037919 */ /* 0x000e2e0000002200 */
[----:B------:R-:W0:Y:S01]  /*0020*/  S2UR UR4, SR_CTAID.Y ;  /* 0x00000000000479c3 */ /* 0x000e220000002600 */
[----:B------:R-:W1:Y:S01]  /*0030*/  LDCU UR6, c[0x0][0x398] ;  /* 0x00007300ff0677ac */ /* 0x000e620008000800 */
[----:B------:R-:W2:Y:S06]  /*0040*/  S2R R5, SR_TID.X ;  /* 0x0000000000057919 */ /* 0x000eac0000002100 */
[----:B------:R-:W0:Y:S08]  /*0050*/  LDC R0, c[0x0][0x364] ;  /* 0x0000d900ff007b82 */ /* 0x000e300000000800 */
[----:B------:R-:W2:Y:S08]  /*0060*/  S2UR UR5, SR_CTAID.X ;  /* 0x00000000000579c3 */ /* 0x000eb00000002500 */
[----:B------:R-:W2:Y:S08]  /*0070*/  LDC R16, c[0x0][0x360] ;  /* 0x0000d800ff107b82 */ /* 0x000eb00000000800 */
[----:B------:R-:W3:Y:S01]  /*0080*/  LDC R17, c[0x0][0x3a4] ;  /* 0x0000e900ff117b82 */ /* 0x000ee20000000800 */
[----:B0-----:R-:W-:-:S05]  /*0090*/  IMAD R0, R0, UR4, R3 ;  /* 0x0000000400007c24 */ /* 0x001fca000f8e0203 */
[----:B-1----:R-:W-:Y:S01]  /*00a0*/  ISETP.GE.AND P0, PT, R0, UR6, PT ;  /* 0x0000000600007c0c */ /* 0x002fe2000bf06270 */
[----:B--2---:R-:W-:-:S05]  /*00b0*/  IMAD R16, R16, UR5, R5 ;  /* 0x0000000510107c24 */ /* 0x004fca000f8e0205 */
[----:B---3--:R-:W-:-:S13]  /*00c0*/  ISETP.GE.OR P0, PT, R16, R17, P0 ;  /* 0x000000111000720c */ /* 0x008fda0000706670 */
[----:B------:R-:W-:Y:S05]  /*00d0*/  @P0 EXIT ;  /* 0x000000000000094d */ /* 0x000fea0003800000 */
[----:B------:R-:W0:Y:S01]  /*00e0*/  LDC R19, c[0x0][0x39c] ;  /* 0x0000e700ff137b82 */ /* 0x000e220000000800 */
[----:B------:R-:W1:Y:S01]  /*00f0*/  LDCU.64 UR4, c[0x0][0x358] ;  /* 0x00006b00ff0477ac */ /* 0x000e620008000a00 */
[----:B------:R-:W-:Y:S01]  /*0100*/  HFMA2 R24, -RZ, RZ, 0, 0 ;  /* 0x00000000ff187431 */ /* 0x000fe200000001ff */
[----:B0-----:R-:W-:-:S13]  /*0110*/  ISETP.GE.AND P0, PT, R19, 0x1, PT ;  /* 0x000000011300780c */ /* 0x001fda0003f06270 */
[----:B-1----:R-:W-:Y:S05]  /*0120*/  @!P0 BRA `(.L_x_0) ;  /* 0x0000000400e08947 */ /* 0x002fea0003800000 */
[C---:B------:R-:W-:Y:S01]  /*0130*/  ISETP.GE.U32.AND P1, PT, R19.reuse, 0x8, PT ;  /* 0x000000081300780c */ /* 0x040fe20003f26070 */
[----:B------:R-:W-:Y:S01]  /*0140*/  IMAD R20, R0, R19, RZ ;  /* 0x0000001300147224 */ /* 0x000fe200078e02ff */
[----:B------:R-:W-:Y:S02]  /*0150*/  LOP3.LUT R27, R19, 0x7, RZ, 0xc0, !PT ;  /* 0x00000007131b7812 */ /* 0x000fe400078ec0ff */
[----:B------:R-:W-:Y:S02]  /*0160*/  MOV R24, RZ ;  /* 0x000000ff00187202 */ /* 0x000fe40000000f00 */
[----:B------:R-:W-:Y:S02]  /*0170*/  ISETP.NE.AND P0, PT, R27, RZ, PT ;  /* 0x000000ff1b00720c */ /* 0x000fe40003f05270 */
[----:B------:R-:W-:-:S05]  /*0180*/  MOV R21, RZ ;  /* 0x000000ff00157202 */ /* 0x000fca0000000f00 */
[----:B------:R-:W-:Y:S06]  /*0190*/  @!P1 BRA `(.L_x_1) ;  /* 0x0000000000c49947 */ /* 0x000fec0003800000 */
[----:B------:R-:W0:Y:S01]  /*01a0*/  LDC.64 R2, c[0x0][0x380] ;  /* 0x0000e000ff027b82 */ /* 0x000e220000000a00 */
[----:B------:R-:W-:Y:S02]  /*01b0*/  LOP3.LUT R21, R19, 0x7ffffff8, RZ, 0xc0, !PT ;  /* 0x7ffffff813157812 */ /* 0x000fe400078ec0ff */
[----:B------:R-:W-:Y:S02]  /*01c0*/  MOV R24, RZ ;  /* 0x000000ff00187202 */ /* 0x000fe40000000f00 */
[----:B------:R-:W-:Y:S02]  /*01d0*/  MOV R18, R16 ;  /* 0x0000001000127202 */ /* 0x000fe40000000f00 */
[----:B------:R-:W-:Y:S01]  /*01e0*/  IADD3 R22, PT, PT, -R21, RZ, RZ ;  /* 0x000000ff15167210 */ /* 0x000fe20007ffe1ff */
[----:B0-----:R-:W-:-:S03]  /*01f0*/  IMAD.WIDE.U32 R2, R20, 0x4, R2 ;  /* 0x0000000414027825 */ /* 0x001fc600078e0002 */
[----:B------:R-:W-:-:S04]  /*0200*/  IADD3 R4, P1, PT, R2, 0x10, RZ ;  /* 0x0000001002047810 */ /* 0x000fc80007f3e0ff */
[----:B------:R-:W-:-:S09]  /*0210*/  IADD3.X R5, PT, PT, RZ, R3, RZ, P1, !PT ;  /* 0x00000003ff057210 */ /* 0x000fd20000ffe4ff */
.L_x_2:
[----:B------:R-:W0:Y:S01]  /*0220*/  LDC.64 R14, c[0x0][0x388] ;  /* 0x0000e200ff0e7b82 */ /* 0x000e220000000a00 */
[----:B------:R-:W-:Y:S02]  /*0230*/  MOV R2, R4 ;  /* 0x0000000400027202 */ /* 0x000fe40000000f00 */
[----:B------:R-:W-:-:S05]  /*0240*/  MOV R3, R5 ;  /* 0x0000000500037202 */ /* 0x000fca0000000f00 */
[----:B------:R-:W2:Y:S04]  /*0250*/  LDG.E R25, desc[UR4][R2.64+-0x10] ;  /* 0xfffff00402197981 */ /* 0x000ea8000c1e1900 */
[----:B------:R-:W3:Y:S04]  /*0260*/  LDG.E R23, desc[UR4][R2.64+-0xc] ;  /* 0xfffff40402177981 */ /* 0x000ee8000c1e1900 */
[----:B------:R-:W4:Y:S04]  /*0270*/  LDG.E R29, desc[UR4][R2.64+-0x8] ;  /* 0xfffff804021d7981 */ /* 0x000f28000c1e1900 */
[----:B------:R-:W5:Y:S01]  /*0280*/  LDG.E R28, desc[UR4][R2.64+-0x4] ;  /* 0xfffffc04021c7981 */ /* 0x000f62000c1e1900 */
[----:B0-----:R-:W-:-:S05]  /*0290*/  IMAD.WIDE R14, R18, 0x4, R14 ;  /* 0x00000004120e7825 */ /* 0x001fca00078e020e */
[----:B------:R0:W2:Y:S01]  /*02a0*/  LDG.E R26, desc[UR4][R14.64] ;  /* 0x000000040e1a7981 */ /* 0x0000a2000c1e1900 */
[----:B------:R-:W-:-:S04]  /*02b0*/  IMAD.WIDE R12, R17, 0x4, R14 ;  /* 0x00000004110c7825 */ /* 0x000fc800078e020e */
[C---:B------:R-:W-:Y:S02]  /*02c0*/  IMAD.WIDE R4, R17.reuse, 0x4, R12 ;  /* 0x0000000411047825 */ /* 0x040fe400078e020c */
[----:B------:R-:W3:Y:S02]  /*02d0*/  LDG.E R12, desc[UR4][R12.64] ;  /* 0x000000040c0c7981 */ /* 0x000ee4000c1e1900 */
[C---:B------:R-:W-:Y:S02]  /*02e0*/  IMAD.WIDE R8, R17.reuse, 0x4, R4 ;  /* 0x0000000411087825 */ /* 0x040fe400078e0204 */
[----:B------:R-:W4:Y:S02]  /*02f0*/  LDG.E R4, desc[UR4][R4.64] ;  /* 0x0000000404047981 */ /* 0x000f24000c1e1900 */
[C---:B------:R-:W-:Y:S02]  /*0300*/  IMAD.WIDE R6, R17.reuse, 0x4, R8 ;  /* 0x0000000411067825 */ /* 0x040fe400078e0208 */
[----:B------:R-:W5:Y:S02]  /*0310*/  LDG.E R8, desc[UR4][R8.64] ;  /* 0x0000000408087981 */ /* 0x000f64000c1e1900 */
[----:B------:R-:W-:-:S02]  /*0320*/  IMAD.WIDE R10, R17, 0x4, R6 ;  /* 0x00000004110a7825 */ /* 0x000fc400078e0206 */
[----:B------:R-:W5:Y:S04]  /*0330*/  LDG.E R5, desc[UR4][R2.64] ;  /* 0x0000000402057981 */ /* 0x000f68000c1e1900 */
[----:B------:R-:W5:Y:S01]  /*0340*/  LDG.E R6, desc[UR4][R6.64] ;  /* 0x0000000406067981 */ /* 0x000f62000c1e1900 */
[----:B0-----:R-:W-:-:S03]  /*0350*/  IMAD.WIDE R14, R17, 0x4, R10 ;  /* 0x00000004110e7825 */ /* 0x001fc600078e020a */
[----:B------:R-:W5:Y:S04]  /*0360*/  LDG.E R10, desc[UR4][R10.64] ;  /* 0x000000040a0a7981 */ /* 0x000f68000c1e1900 */
[----:B------:R-:W5:Y:S04]  /*0370*/  LDG.E R13, desc[UR4][R14.64] ;  /* 0x000000040e0d7981 */ /* 0x000f68000c1e1900 */
[----:B------:R-:W5:Y:S04]  /*0380*/  LDG.E R7, desc[UR4][R2.64+0x4] ;  /* 0x0000040402077981 */ /* 0x000f68000c1e1900 */
[----:B------:R-:W5:Y:S01]  /*0390*/  LDG.E R9, desc[UR4][R2.64+0xc] ;  /* 0x00000c0402097981 */ /* 0x000f62000c1e1900 */
[----:B--2---:R-:W-:Y:S01]  /*03a0*/  FFMA R26, R25, R26, R24 ;  /* 0x0000001a191a7223 */ /* 0x004fe20000000018 */
[----:B------:R-:W-:-:S02]  /*03b0*/  IMAD.WIDE R24, R17, 0x4, R14 ;  /* 0x0000000411187825 */ /* 0x000fc400078e020e */
[----:B------:R-:W2:Y:S04]  /*03c0*/  LDG.E R14, desc[UR4][R2.64+0x8] ;  /* 0x00000804020e7981 */ /* 0x000ea8000c1e1900 */
[----:B------:R-:W2:Y:S01]  /*03d0*/  LDG.E R24, desc[UR4][R24.64] ;  /* 0x0000000418187981 */ /* 0x000ea2000c1e1900 */
[----:B---3--:R-:W-:Y:S01]  /*03e0*/  FFMA R12, R23, R12, R26 ;  /* 0x0000000c170c7223 */ /* 0x008fe2000000001a */
[----:B------:R-:W-:-:S03]  /*03f0*/  IADD3 R22, PT, PT, R22, 0x8, RZ ;  /* 0x0000000816167810 */ /* 0x000fc60007ffe0ff */
[----:B----4-:R-:W-:Y:S01]  /*0400*/  FFMA R29, R29, R4, R12 ;  /* 0x000000041d1d7223 */ /* 0x010fe2000000000c */
[----:B------:R-:W-:-:S03]  /*0410*/  ISETP.NE.AND P1, PT, R22, RZ, PT ;  /* 0x000000ff1600720c */ /* 0x000fc60003f25270 */
[----:B-----5:R-:W-:Y:S01]  /*0420*/  FFMA R8, R28, R8, R29 ;  /* 0x000000081c087223 */ /* 0x020fe2000000001d */
[----:B------:R-:W-:-:S03]  /*0430*/  IADD3 R4, P2, PT, R2, 0x20, RZ ;  /* 0x0000002002047810 */ /* 0x000fc60007f5e0ff */
[----:B------:R-:W-:Y:S01]  /*0440*/  FFMA R6, R5, R6, R8 ;  /* 0x0000000605067223 */ /* 0x000fe20000000008 */
[----:B------:R-:W-:Y:S02]  /*0450*/  IADD3.X R5, PT, PT, RZ, R3, RZ, P2, !PT ;  /* 0x00000003ff057210 */ /* 0x000fe400017fe4ff */
[----:B------:R-:W-:Y:S01]  /*0460*/  LEA R18, R17, R18, 0x3 ;  /* 0x0000001211127211 */ /* 0x000fe200078e18ff */
[----:B------:R-:W-:-:S04]  /*0470*/  FFMA R7, R7, R10, R6 ;  /* 0x0000000a07077223 */ /* 0x000fc80000000006 */
[----:B--2---:R-:W-:-:S04]  /*0480*/  FFMA R14, R14, R13, R7 ;  /* 0x0000000d0e0e7223 */ /* 0x004fc80000000007 */
[----:B------:R-:W-:Y:S01]  /*0490*/  FFMA R24, R9, R24, R14 ;  /* 0x0000001809187223 */ /* 0x000fe2000000000e */
[----:B------:R-:W-:Y:S06]  /*04a0*/  @P1 BRA `(.L_x_2) ;  /* 0xfffffffc005c1947 */ /* 0x000fec000383ffff */
.L_x_1:
[----:B------:R-:W-:Y:S05]  /*04b0*/  @!P0 BRA `(.L_x_0) ;  /* 0x0000000000fc8947 */ /* 0x000fea0003800000 */
[----:B------:R-:W-:Y:S02]  /*04c0*/  ISETP.GE.U32.AND P1, PT, R27, 0x4, PT ;  /* 0x000000041b00780c */ /* 0x000fe40003f26070 */
[----:B------:R-:W-:-:S04]  /*04d0*/  LOP3.LUT R14, R19, 0x3, RZ, 0xc0, !PT ;  /* 0x00000003130e7812 */ /* 0x000fc800078ec0ff */
[----:B------:R-:W-:-:S07]  /*04e0*/  ISETP.NE.AND P0, PT, R14, RZ, PT ;  /* 0x000000ff0e00720c */ /* 0x000fce0003f05270 */
[----:B------:R-:W-:Y:S06]  /*04f0*/  @!P1 BRA `(.L_x_3) ;  /* 0x00000000006c9947 */ /* 0x000fec0003800000 */
[----:B------:R-:W0:Y:S01]  /*0500*/  LDC.64 R4, c[0x0][0x388] ;  /* 0x0000e200ff047b82 */ /* 0x000e220000000a00 */
[----:B------:R-:W1:Y:S01]  /*0510*/  LDCU.64 UR6, c[0x0][0x380] ;  /* 0x00007000ff0677ac */ /* 0x000e620008000a00 */
[----:B------:R-:W-:Y:S01]  /*0520*/  IMAD R7, R21, R17, R16 ;  /* 0x0000001115077224 */ /* 0x000fe200078e0210 */
[CC--:B------:R-:W-:Y:S02]  /*0530*/  IADD3 R3, PT, PT, R20.reuse, R21.reuse, RZ ;  /* 0x0000001514037210 */ /* 0x0c0fe40007ffe0ff */
[----:B------:R-:W-:-:S03]  /*0540*/  IADD3 R8, P1, PT, R20, R21, RZ ;  /* 0x0000001514087210 */ /* 0x000fc60007f3e0ff */
[----:B------:R-:W2:Y:S01]  /*0550*/  LDC.64 R12, c[0x0][0x380] ;  /* 0x0000e000ff0c7b82 */ /* 0x000ea20000000a00 */
[----:B0-----:R-:W-:-:S04]  /*0560*/  IMAD.WIDE R4, R7, 0x4, R4 ;  /* 0x0000000407047825 */ /* 0x001fc800078e0204 */
[----:B------:R-:W-:Y:S02]  /*0570*/  IMAD.WIDE R6, R17, 0x4, R4 ;  /* 0x0000000411067825 */ /* 0x000fe400078e0204 */
[----:B------:R-:W3:Y:S02]  /*0580*/  LDG.E R4, desc[UR4][R4.64] ;  /* 0x0000000404047981 */ /* 0x000ee4000c1e1900 */
[----:B--2---:R-:W-:Y:S01]  /*0590*/  IMAD.WIDE.U32 R12, R3, 0x4, R12 ;  /* 0x00000004030c7825 */ /* 0x004fe200078e000c */
[----:B------:R-:W-:Y:S02]  /*05a0*/  IADD3.X R3, PT, PT, RZ, RZ, RZ, P1, !PT ;  /* 0x000000ffff037210 */ /* 0x000fe40000ffe4ff */
[----:B-1----:R-:W-:-:S03]  /*05b0*/  LEA R2, P1, R8, UR6, 0x2 ;  /* 0x0000000608027c11 */ /* 0x002fc6000f8210ff */
[----:B------:R-:W3:Y:S01]  /*05c0*/  LDG.E R13, desc[UR4][R12.64] ;  /* 0x000000040c0d7981 */ /* 0x000ee2000c1e1900 */
[----:B------:R-:W-:Y:S01]  /*05d0*/  LEA.HI.X R3, R8, UR7, R3, 0x2, P1 ;  /* 0x0000000708037c11 */ /* 0x000fe200088f1403 */
[C---:B------:R-:W-:Y:S02]  /*05e0*/  IMAD.WIDE R8, R17.reuse, 0x4, R6 ;  /* 0x0000000411087825 */ /* 0x040fe400078e0206 */
[----:B------:R-:W2:Y:S04]  /*05f0*/  LDG.E R6, desc[UR4][R6.64] ;  /* 0x0000000406067981 */ /* 0x000ea8000c1e1900 */
[----:B------:R-:W2:Y:S01]  /*0600*/  LDG.E R15, desc[UR4][R2.64+0x4] ;  /* 0x00000404020f7981 */ /* 0x000ea2000c1e1900 */
[----:B------:R-:W-:-:S03]  /*0610*/  IMAD.WIDE R10, R17, 0x4, R8 ;  /* 0x00000004110a7825 */ /* 0x000fc600078e0208 */
[----:B------:R-:W4:Y:S04]  /*0620*/  LDG.E R22, desc[UR4][R8.64] ;  /* 0x0000000408167981 */ /* 0x000f28000c1e1900 */
[----:B------:R-:W4:Y:S04]  /*0630*/  LDG.E R18, desc[UR4][R2.64+0x8] ;  /* 0x0000080402127981 */ /* 0x000f28000c1e1900 */
[----:B------:R-:W5:Y:S04]  /*0640*/  LDG.E R26, desc[UR4][R2.64+0xc] ;  /* 0x00000c04021a7981 */ /* 0x000f68000c1e1900 */
[----:B------:R-:W5:Y:S01]  /*0650*/  LDG.E R10, desc[UR4][R10.64] ;  /* 0x000000040a0a7981 */ /* 0x000f62000c1e1900 */
[----:B------:R-:W-:Y:S01]  /*0660*/  IADD3 R21, PT, PT, R21, 0x4, RZ ;  /* 0x0000000415157810 */ /* 0x000fe20007ffe0ff */
[----:B---3--:R-:W-:-:S04]  /*0670*/  FFMA R24, R13, R4, R24 ;  /* 0x000000040d187223 */ /* 0x008fc80000000018 */
[----:B--2---:R-:W-:-:S04]  /*0680*/  FFMA R15, R15, R6, R24 ;  /* 0x000000060f0f7223 */ /* 0x004fc80000000018 */
[----:B----4-:R-:W-:-:S04]  /*0690*/  FFMA R15, R18, R22, R15 ;  /* 0x00000016120f7223 */ /* 0x010fc8000000000f */
[----:B-----5:R-:W-:-:S07]  /*06a0*/  FFMA R24, R26, R10, R15 ;  /* 0x0000000a1a187223 */ /* 0x020fce000000000f */
.L_x_3:
[----:B------:R-:W-:Y:S05]  /*06b0*/  @!P0 BRA `(.L_x_0) ;  /* 0x00000000007c8947 */ /* 0x000fea0003800000 */
[----:B------:R-:W-:Y:S01]  /*06c0*/  ISETP.NE.AND P1, PT, R14, 0x1, PT ;  /* 0x000000010e00780c */ /* 0x000fe20003f25270 */
[----:B------:R-:W0:Y:S01]  /*06d0*/  LDC.64 R10, c[0x0][0x380] ;  /* 0x0000e000ff0a7b82 */ /* 0x000e220000000a00 */
[----:B------:R-:W-:-:S04]  /*06e0*/  LOP3.LUT R19, R19, 0x1, RZ, 0xc0, !PT ;  /* 0x0000000113137812 */ /* 0x000fc800078ec0ff */
[----:B------:R-:W-:-:S03]  /*06f0*/  ISETP.NE.U32.AND P0, PT, R19, 0x1, PT ;  /* 0x000000011300780c */ /* 0x000fc60003f05070 */
[----:B------:R-:W1:Y:S04]  /*0700*/  LDC.64 R8, c[0x0][0x388] ;  /* 0x0000e200ff087b82 */ /* 0x000e680000000a00 */
[CC--:B------:R-:W-:Y:S02]  /*0710*/  @P1 IADD3 R13, PT, PT, R20.reuse, R21.reuse, RZ ;  /* 0x00000015140d1210 */ /* 0x0c0fe40007ffe0ff */
[----:B------:R-:W-:Y:S02]  /*0720*/  @P1 IADD3 R12, P2, PT, R20, R21, RZ ;  /* 0x00000015140c1210 */ /* 0x000fe40007f5e0ff */
[----:B------:R-:W2:Y:S02]  /*0730*/  @P1 LDC.64 R2, c[0x0][0x380] ;  /* 0x0000e000ff021b82 */ /* 0x000ea40000000a00 */
[----:B------:R-:W-:-:S06]  /*0740*/  @P1 IADD3.X R14, PT, PT, RZ, RZ, RZ, P2, !PT ;  /* 0x000000ffff0e1210 */ /* 0x000fcc00017fe4ff */
[----:B------:R-:W3:Y:S01]  /*0750*/  LDC.64 R4, c[0x0][0x380] ;  /* 0x0000e000ff047b82 */ /* 0x000ee20000000a00 */
[----:B0-----:R-:W-:-:S04]  /*0760*/  @P1 IMAD.WIDE.U32 R10, R13, 0x4, R10 ;  /* 0x000000040d0a1825 */ /* 0x001fc800078e000a */
[C---:B------:R-:W-:Y:S01]  /*0770*/  @P1 IMAD R13, R21.reuse, R17, R16 ;  /* 0x00000011150d1224 */ /* 0x040fe200078e0210 */
[----:B------:R-:W-:Y:S01]  /*0780*/  @P1 IADD3 R21, PT, PT, R21, 0x2, RZ ;  /* 0x0000000215151810 */ /* 0x000fe20007ffe0ff */
[----:B------:R-:W4:Y:S01]  /*0790*/  @P1 LDG.E R11, desc[UR4][R10.64] ;  /* 0x000000040a0b1981 */ /* 0x000f22000c1e1900 */
[----:B------:R-:W0:Y:S01]  /*07a0*/  LDC.64 R6, c[0x0][0x388] ;  /* 0x0000e200ff067b82 */ /* 0x000e220000000a00 */
[----:B-1----:R-:W-:Y:S01]  /*07b0*/  @P1 IMAD.WIDE R8, R13, 0x4, R8 ;  /* 0x000000040d081825 */ /* 0x002fe200078e0208 */
[----:B------:R-:W-:Y:S02]  /*07c0*/  @!P0 IADD3 R15, PT, PT, R20, R21, RZ ;  /* 0x00000015140f8210 */ /* 0x000fe40007ffe0ff */
[----:B--2---:R-:W-:Y:S01]  /*07d0*/  @P1 LEA R2, P2, R12, R2, 0x2 ;  /* 0x000000020c021211 */ /* 0x004fe200078410ff */
[----:B------:R-:W-:-:S03]  /*07e0*/  @!P0 IMAD R21, R21, R17, R16 ;  /* 0x0000001115158224 */ /* 0x000fc600078e0210 */
[----:B------:R-:W-:Y:S01]  /*07f0*/  @P1 LEA.HI.X R3, R12, R3, R14, 0x2, P2 ;  /* 0x000000030c031211 */ /* 0x000fe200010f140e */
[----:B------:R-:W-:Y:S01]  /*0800*/  @P1 IMAD.WIDE R12, R17, 0x4, R8 ;  /* 0x00000004110c1825 */ /* 0x000fe200078e0208 */
[----:B------:R-:W4:Y:S03]  /*0810*/  @P1 LDG.E R14, desc[UR4][R8.64] ;  /* 0x00000004080e1981 */ /* 0x000f26000c1e1900 */
[----:B---3--:R-:W-:Y:S01]  /*0820*/  @!P0 IMAD.WIDE.U32 R4, R15, 0x4, R4 ;  /* 0x000000040f048825 */ /* 0x008fe200078e0004 */
[----:B------:R-:W2:Y:S04]  /*0830*/  @P1 LDG.E R2, desc[UR4][R2.64+0x4] ;  /* 0x0000040402021981 */ /* 0x000ea8000c1e1900 */
[----:B------:R-:W2:Y:S01]  /*0840*/  @P1 LDG.E R12, desc[UR4][R12.64] ;  /* 0x000000040c0c1981 */ /* 0x000ea2000c1e1900 */
[----:B0-----:R-:W-:-:S03]  /*0850*/  @!P0 IMAD.WIDE R6, R21, 0x4, R6 ;  /* 0x0000000415068825 */ /* 0x001fc600078e0206 */
[----:B------:R-:W3:Y:S04]  /*0860*/  @!P0 LDG.E R5, desc[UR4][R4.64] ;  /* 0x0000000404058981 */ /* 0x000ee8000c1e1900 */
[----:B------:R-:W3:Y:S01]  /*0870*/  @!P0 LDG.E R6, desc[UR4][R6.64] ;  /* 0x0000000406068981 */ /* 0x000ee2000c1e1900 */
[----:B----4-:R-:W-:-:S04]  /*0880*/  @P1 FFMA R11, R11, R14, R24 ;  /* 0x0000000e0b0b1223 */ /* 0x010fc80000000018 */
[----:B--2---:R-:W-:-:S04]  /*0890*/  @P1 FFMA R24, R2, R12, R11 ;  /* 0x0000000c02181223 */ /* 0x004fc8000000000b */
[----:B---3--:R-:W-:-:S07]  /*08a0*/  @!P0 FFMA R24, R5, R6, R24 ;  /* 0x0000000605188223 */ /* 0x008fce0000000018 */
.L_x_0:
[----:B------:R-:W0:Y:S01]  /*08b0*/  LDC.64 R2, c[0x0][0x390] ;  /* 0x0000e400ff027b82 */ /* 0x000e220000000a00 */
[----:B------:R-:W-:-:S04]  /*08c0*/  IMAD R17, R0, R17, R16 ;  /* 0x0000001100117224 */ /* 0x000fc800078e0210 */
[----:B0-----:R-:W-:-:S05]  /*08d0*/  IMAD.WIDE R2, R17, 0x4, R2 ;  /* 0x0000000411027825 */ /* 0x001fca00078e0202 */
[----:B------:R-:W-:Y:S01]  /*08e0*/  STG.E desc[UR4][R2.64], R24 ;  /* 0x0000001802007986 */ /* 0x000fe2000c101904 */
[----:B------:R-:W-:Y:S05]  /*08f0*/  EXIT ;  /* 0x000000000000794d */ /* 0x000fea0003800000 */
.L_x_4:
[----:B------:R-:W-:-:S00]  /*0900*/  BRA `(.L_x_4) ;  /* 0xfffffffc00fc7947 */ /* 0x000fc0000383ffff */
[----:B------:R-:W-:-:S00]  /*0910*/  NOP ;  /* 0x0000000000007918 */ /* 0x000fc00000000000 */
        /* <DEDUP_REMOVED lines=14> */
.L_x_5:


//--------------------- .nv.shared.reserved.0     --------------------------
	.section	.nv.shared.reserved.0,"aw",@nobits
	.weak		__nv_reservedSMEM_offset_0_alias
	.size		__nv_reservedSMEM_offset_0_alias, 0, 64
	.other		__nv_reservedSMEM_offset_0_alias,@"STO_CUDA_RESERVED_SHARED STV_DEFAULT"
__nv_reservedSMEM_offset_0_alias:
	.zero		0
	.zero		64


//--------------------- .nv.constant0._Z4gemmPfS_S_iiii --------------------------
	.section	.nv.constant0._Z4gemmPfS_S_iiii,"a",@progbits
	.sectionflags	@""
	.align	4
.nv.constant0._Z4gemmPfS_S_iiii:
	.zero		936


//--------------------- SYMBOLS --------------------------

	.type		.nv.reservedSmem.offset0,@object
	.size		.nv.reservedSmem.offset0,0x4
